	.headerflags	@"EF_CUDA_TEXMODE_UNIFIED EF_CUDA_64BIT_ADDRESS EF_CUDA_ACCELERATORS EF_CUDA_SM90 EF_CUDA_VIRTUAL_SM(EF_CUDA_SM90)"
	.elftype	@"ET_EXEC"


//--------------------- .nv.info                  --------------------------
	.section	.nv.info,"",@"SHT_CUDA_INFO"
	.align	4


	//----- nvinfo : EIATTR_REGCOUNT
	.align		4
        /*0000*/ 	.byte	0x04, 0x2f
        /*0002*/ 	.short	(.L_3 - .L_2)
	.align		4
.L_2:
        /*0004*/ 	.word	index@(triton_poi_fused__native_batch_norm_legit_no_training_relu_54)
        /*0008*/ 	.word	0x00000012


	//----- nvinfo : EIATTR_MIN_STACK_SIZE
	.align		4
.L_3:
        /*000c*/ 	.byte	0x04, 0x12
        /*000e*/ 	.short	(.L_5 - .L_4)
	.align		4
.L_4:
        /*0010*/ 	.word	index@(triton_poi_fused__native_batch_norm_legit_no_training_relu_54)
        /*0014*/ 	.word	0x00000000


	//----- nvinfo : EIATTR_FRAME_SIZE
	.align		4
.L_5:
        /*0018*/ 	.byte	0x04, 0x11
        /*001a*/ 	.short	(.L_7 - .L_6)
	.align		4
.L_6:
        /*001c*/ 	.word	index@(triton_poi_fused__native_batch_norm_legit_no_training_relu_54)
        /*0020*/ 	.word	0x00000000


	//----- nvinfo : EIATTR_MIN_STACK_SIZE
	.align		4
.L_7:
        /*0024*/ 	.byte	0x04, 0x12
        /*0026*/ 	.short	(.L_9 - .L_8)
	.align		4
.L_8:
        /*0028*/ 	.word	index@(triton_poi_fused__native_batch_norm_legit_no_training_relu_54)
        /*002c*/ 	.word	0x00000000
.L_9:


//--------------------- .nv.info.triton_poi_fused__native_batch_norm_legit_no_training_relu_54 --------------------------
	.section	.nv.info.triton_poi_fused__native_batch_norm_legit_no_training_relu_54,"",@"SHT_CUDA_INFO"
	.sectionflags	@""
	.align	4


	//----- nvinfo : EIATTR_CUDA_API_VERSION
	.align		4
        /*0000*/ 	.byte	0x04, 0x37
        /*0002*/ 	.short	(.L_11 - .L_10)
.L_10:
        /*0004*/ 	.word	0x0000007c


	//----- nvinfo : EIATTR_KPARAM_INFO
	.align		4
.L_11:
        /*0008*/ 	.byte	0x04, 0x17
        /*000a*/ 	.short	(.L_13 - .L_12)
.L_12:
        /*000c*/ 	.word	0x00000000
        /*0010*/ 	.short	0x0006
        /*0012*/ 	.short	0x0030
        /*0014*/ 	.byte	0x00, 0xf0, 0x11, 0x00


	//----- nvinfo : EIATTR_KPARAM_INFO
	.align		4
.L_13:
        /*0018*/ 	.byte	0x04, 0x17
        /*001a*/ 	.short	(.L_15 - .L_14)
.L_14:
        /*001c*/ 	.word	0x00000000
        /*0020*/ 	.short	0x0005
        /*0022*/ 	.short	0x0028
        /*0024*/ 	.byte	0x00, 0xf4, 0x21, 0x00


	//----- nvinfo : EIATTR_KPARAM_INFO
	.align		4
.L_15:
        /*0028*/ 	.byte	0x04, 0x17
        /*002a*/ 	.short	(.L_17 - .L_16)
.L_16:
        /*002c*/ 	.word	0x00000000
        /*0030*/ 	.short	0x0004
        /*0032*/ 	.short	0x0020
        /*0034*/ 	.byte	0x00, 0xf4, 0x21, 0x00


	//----- nvinfo : EIATTR_KPARAM_INFO
	.align		4
.L_17:
        /*0038*/ 	.byte	0x04, 0x17
        /*003a*/ 	.short	(.L_19 - .L_18)
.L_18:
        /*003c*/ 	.word	0x00000000
        /*0040*/ 	.short	0x0003
        /*0042*/ 	.short	0x0018
        /*0044*/ 	.byte	0x00, 0xf4, 0x21, 0x00


	//----- nvinfo : EIATTR_KPARAM_INFO
	.align		4
.L_19:
        /*0048*/ 	.byte	0x04, 0x17
        /*004a*/ 	.short	(.L_21 - .L_20)
.L_20:
        /*004c*/ 	.word	0x00000000
        /*0050*/ 	.short	0x0002
        /*0052*/ 	.short	0x0010
        /*0054*/ 	.byte	0x00, 0xf4, 0x21, 0x00


	//----- nvinfo : EIATTR_KPARAM_INFO
	.align		4
.L_21:
        /*0058*/ 	.byte	0x04, 0x17
        /*005a*/ 	.short	(.L_23 - .L_22)
.L_22:
        /*005c*/ 	.word	0x00000000
        /*0060*/ 	.short	0x0001
        /*0062*/ 	.short	0x0008
        /*0064*/ 	.byte	0x00, 0xf4, 0x21, 0x00


	//----- nvinfo : EIATTR_KPARAM_INFO
	.align		4
.L_23:
        /*0068*/ 	.byte	0x04, 0x17
        /*006a*/ 	.short	(.L_25 - .L_24)
.L_24:
        /*006c*/ 	.word	0x00000000
        /*0070*/ 	.short	0x0000
        /*0072*/ 	.short	0x0000
        /*0074*/ 	.byte	0x00, 0xf4, 0x21, 0x00


	//----- nvinfo : EIATTR_SPARSE_MMA_MASK
	.align		4
.L_25:
        /*0078*/ 	.byte	0x03, 0x50
        /*007a*/ 	.short	0x0000


	//----- nvinfo : EIATTR_MAXREG_COUNT
	.align		4
        /*007c*/ 	.byte	0x03, 0x1b
        /*007e*/ 	.short	0x00ff


	//----- nvinfo : EIATTR_EXIT_INSTR_OFFSETS
	.align		4
        /*0080*/ 	.byte	0x04, 0x1c
        /*0082*/ 	.short	(.L_27 - .L_26)


	//   ....[0]....
.L_26:
        /*0084*/ 	.word	0x000003c0


	//----- nvinfo : EIATTR_REQNTID
	.align		4
.L_27:
        /*0088*/ 	.byte	0x04, 0x10
        /*008a*/ 	.short	(.L_29 - .L_28)
.L_28:
        /*008c*/ 	.word	0x00000100
        /*0090*/ 	.word	0x00000001
        /*0094*/ 	.word	0x00000001


	//----- nvinfo : EIATTR_CBANK_PARAM_SIZE
	.align		4
.L_29:
        /*0098*/ 	.byte	0x03, 0x19
        /*009a*/ 	.short	0x0034


	//----- nvinfo : EIATTR_PARAM_CBANK
	.align		4
        /*009c*/ 	.byte	0x04, 0x0a
        /*009e*/ 	.short	(.L_31 - .L_30)
	.align		4
.L_30:
        /*00a0*/ 	.word	index@(.nv.constant0.triton_poi_fused__native_batch_norm_legit_no_training_relu_54)
        /*00a4*/ 	.short	0x0210
        /*00a6*/ 	.short	0x0034


	//----- nvinfo : EIATTR_SW_WAR
	.align		4
.L_31:
        /*00a8*/ 	.byte	0x04, 0x36
        /*00aa*/ 	.short	(.L_33 - .L_32)
.L_32:
        /*00ac*/ 	.word	0x00000008
.L_33:


//--------------------- .nv.callgraph             --------------------------
	.section	.nv.callgraph,"",@"SHT_CUDA_CALLGRAPH"
	.align	4
	.sectionentsize	8
	.align		4
        /*0000*/ 	.word	0x00000000
	.align		4
        /*0004*/ 	.word	0xffffffff
	.align		4
        /*0008*/ 	.word	0x00000000
	.align		4
        /*000c*/ 	.word	0xfffffffe
	.align		4
        /*0010*/ 	.word	0x00000000
	.align		4
        /*0014*/ 	.word	0xfffffffd
	.align		4
        /*0018*/ 	.word	0x00000000
	.align		4
        /*001c*/ 	.word	0xfffffffc


//--------------------- .nv.constant4             --------------------------
	.section	.nv.constant4,"a",@progbits
	.align	8
	.align		8
.nv.constant4:
        /*0000*/ 	.dword	_$_str
	.align		8
        /*0008*/ 	.dword	_$_str_$_2


//--------------------- .text.triton_poi_fused__native_batch_norm_legit_no_training_relu_54 --------------------------
	.section	.text.triton_poi_fused__native_batch_norm_legit_no_training_relu_54,"ax",@progbits
	.align	128
        .global         triton_poi_fused__native_batch_norm_legit_no_training_relu_54
        .type           triton_poi_fused__native_batch_norm_legit_no_training_relu_54,@function
        .size           triton_poi_fused__native_batch_norm_legit_no_training_relu_54,(.L_x_1 - triton_poi_fused__native_batch_norm_legit_no_training_relu_54)
        .other          triton_poi_fused__native_batch_norm_legit_no_training_relu_54,@"STO_CUDA_ENTRY STV_DEFAULT"
triton_poi_fused__native_batch_norm_legit_no_training_relu_54:
.text.triton_poi_fused__native_batch_norm_legit_no_training_relu_54:
[----:B------:R-:W-:Y:S01]  /*0000*/  LDC R1, c[0x0][0x28] ;  /* 0x00000a00ff017b82 */ /* 0x000fe20000000800 */
[----:B------:R-:W1:Y:S07]  /*0010*/  S2R R0, SR_TID.X ;  /* 0x0000000000007919 */ /* 0x000e6e0000002100 */
[----:B------:R-:W2:Y:S01]  /*0020*/  LDC.64 R2, c[0x0][0x220] ;  /* 0x00008800ff027b82 */ /* 0x000ea20000000a00 */
[----:B------:R-:W-:Y:S01]  /*0030*/  ULDC.64 UR4, c[0x0][0x208] ;  /* 0x0000820000047ab9 */ /* 0x000fe20000000a00 */
[----:B------:R-:W3:Y:S06]  /*0040*/  S2R R5, SR_CTAID.X ;  /* 0x0000000000057919 */ /* 0x000eec0000002500 */
[----:B------:R-:W4:Y:S08]  /*0050*/  LDC.64 R6, c[0x0][0x218] ;  /* 0x00008600ff067b82 */ /* 0x000f300000000a00 */
[----:B------:R-:W5:Y:S08]  /*0060*/  LDC.64 R8, c[0x0][0x228] ;  /* 0x00008a00ff087b82 */ /* 0x000f700000000a00 */
[----:B------:R-:W5:Y:S01]  /*0070*/  LDC.64 R10, c[0x0][0x230] ;  /* 0x00008c00ff0a7b82 */ /* 0x000f620000000a00 */
[----:B-1----:R-:W-:-:S04]  /*0080*/  SHF.L.U32 R0, R0, 0x1, RZ ;  /* 0x0000000100007819 */ /* 0x002fc800000006ff */
[----:B------:R-:W-:-:S04]  /*0090*/  LOP3.LUT R0, R0, 0x1fe, RZ, 0xc0, !PT ;  /* 0x000001fe00007812 */ /* 0x000fc800078ec0ff */
[----:B---3--:R-:W-:-:S05]  /*00a0*/  LEA R0, R5, R0, 0x9 ;  /* 0x0000000005007211 */ /* 0x008fca00078e48ff */
[----:B------:R-:W-:-:S05]  /*00b0*/  IMAD.HI R4, R0, 0x2aaaaaab, RZ ;  /* 0x2aaaaaab00047827 */ /* 0x000fca00078e02ff */
[----:B------:R-:W-:-:S04]  /*00c0*/  SHF.R.U32.HI R5, RZ, 0x1f, R4 ;  /* 0x0000001fff057819 */ /* 0x000fc80000011604 */
[----:B------:R-:W-:-:S05]  /*00d0*/  LEA.HI R5, R4, R5, RZ, 0x18 ;  /* 0x0000000504057211 */ /* 0x000fca00078fc0ff */
[----:B------:R-:W-:Y:S02]  /*00e0*/  IMAD R13, R5, -0x600, R0 ;  /* 0xfffffa00050d7824 */ /* 0x000fe400078e0200 */
[----:B------:R-:W1:Y:S02]  /*00f0*/  LDC.64 R4, c[0x0][0x210] ;  /* 0x00008400ff047b82 */ /* 0x000e640000000a00 */
[----:B--2---:R-:W-:-:S06]  /*0100*/  IMAD.WIDE R2, R13, 0x4, R2 ;  /* 0x000000040d027825 */ /* 0x004fcc00078e0202 */
[----:B------:R-:W2:Y:S01]  /*0110*/  LDG.E.EL.64 R2, desc[UR4][R2.64] ;  /* 0x0000000402027981 */ /* 0x000ea2000c2e1b00 */
[----:B----4-:R-:W-:-:S04]  /*0120*/  IMAD.WIDE R6, R13, 0x4, R6 ;  /* 0x000000040d067825 */ /* 0x010fc800078e0206 */
[C---:B-----5:R-:W-:Y:S02]  /*0130*/  IMAD.WIDE R8, R13.reuse, 0x4, R8 ;  /* 0x000000040d087825 */ /* 0x060fe400078e0208 */
[----:B------:R-:W3:Y:S02]  /*0140*/  LDG.E.EL.64 R6, desc[UR4][R6.64] ;  /* 0x0000000406067981 */ /* 0x000ee4000c2e1b00 */
[----:B0-----:R-:W-:Y:S02]  /*0150*/  IMAD.WIDE R10, R13, 0x4, R10 ;  /* 0x000000040d0a7825 */ /* 0x001fe400078e020a */
[----:B------:R-:W4:Y:S04]  /*0160*/  LDG.E.EL.64 R8, desc[UR4][R8.64] ;  /* 0x0000000408087981 */ /* 0x000f28000c2e1b00 */
[----:B------:R-:W4:Y:S01]  /*0170*/  LDG.E.EL.64 R10, desc[UR4][R10.64] ;  /* 0x000000040a0a7981 */ /* 0x000f22000c2e1b00 */
[----:B-1----:R-:W-:-:S06]  /*0180*/  IMAD.WIDE R4, R0, 0x4, R4 ;  /* 0x0000000400047825 */ /* 0x002fcc00078e0204 */
[----:B------:R-:W3:Y:S01]  /*0190*/  LDG.E.64 R4, desc[UR4][R4.64] ;  /* 0x0000000404047981 */ /* 0x000ee2000c1e1b00 */
[----:B------:R-:W-:Y:S01]  /*01a0*/  HFMA2.MMA R14, -RZ, RZ, 1.625, 0 ;  /* 0x3e800000ff0e7435 */ /* 0x000fe200000001ff */
[----:B--2---:R-:W-:Y:S01]  /*01b0*/  FADD R2, R2, 0.0010000000474974513054 ;  /* 0x3a83126f02027421 */ /* 0x004fe20000000000 */
[----:B------:R-:W-:-:S03]  /*01c0*/  FADD R3, R3, 0.0010000000474974513054 ;  /* 0x3a83126f03037421 */ /* 0x000fc60000000000 */
[----:B------:R-:W0:Y:S08]  /*01d0*/  MUFU.SQRT R12, R2 ;  /* 0x00000002000c7308 */ /* 0x000e300000002000 */
[----:B------:R1:W2:Y:S01]  /*01e0*/  MUFU.SQRT R13, R3 ;  /* 0x00000003000d7308 */ /* 0x0002a20000002000 */
[C---:B0-----:R-:W-:Y:S02]  /*01f0*/  FSETP.GT.AND P0, PT, R12.reuse, 8.50705917302346158658e+37, PT ;  /* 0x7e8000000c00780b */ /* 0x041fe40003f04000 */
[----:B------:R-:W-:Y:S01]  /*0200*/  FSETP.GEU.AND P2, PT, R12, 1.175494350822287508e-38, PT ;  /* 0x008000000c00780b */ /* 0x000fe20003f4e000 */
[----:B-1----:R-:W0:Y:S01]  /*0210*/  LDC.64 R2, c[0x0][0x238] ;  /* 0x00008e00ff027b82 */ /* 0x002e220000000a00 */
[----:B--2---:R-:W-:-:S02]  /*0220*/  FSETP.GT.AND P1, PT, R13, 8.50705917302346158658e+37, PT ;  /* 0x7e8000000d00780b */ /* 0x004fc40003f24000 */
[----:B------:R-:W-:-:S07]  /*0230*/  FSETP.GEU.AND P3, PT, R13, 1.175494350822287508e-38, PT ;  /* 0x008000000d00780b */ /* 0x000fce0003f6e000 */
[----:B------:R-:W-:-:S04]  /*0240*/  @P0 FMUL R12, R12, 0.25 ;  /* 0x3e8000000c0c0820 */ /* 0x000fc80000400000 */
[----:B------:R-:W-:Y:S01]  /*0250*/  @!P2 FMUL R12, R12, 16777216 ;  /* 0x4b8000000c0ca820 */ /* 0x000fe20000400000 */
[----:B------:R-:W-:-:S04]  /*0260*/  @P1 FMUL R13, R13, 0.25 ;  /* 0x3e8000000d0d1820 */ /* 0x000fc80000400000 */
[----:B------:R-:W-:Y:S01]  /*0270*/  @!P3 FMUL R13, R13, 16777216 ;  /* 0x4b8000000d0db820 */ /* 0x000fe20000400000 */
[----:B------:R-:W1:Y:S01]  /*0280*/  MUFU.RCP R12, R12 ;  /* 0x0000000c000c7308 */ /* 0x000e620000001000 */
[----:B------:R-:W-:-:S07]  /*0290*/  FSEL R15, R14, 1, P0 ;  /* 0x3f8000000e0f7808 */ /* 0x000fce0000000000 */
[----:B------:R-:W2:Y:S01]  /*02a0*/  MUFU.RCP R13, R13 ;  /* 0x0000000d000d7308 */ /* 0x000ea20000001000 */
[----:B------:R-:W-:Y:S01]  /*02b0*/  FSEL R14, R14, 1, P1 ;  /* 0x3f8000000e0e7808 */ /* 0x000fe20000800000 */
[----:B------:R-:W-:-:S04]  /*02c0*/  @!P2 FMUL R15, R15, 16777216 ;  /* 0x4b8000000f0fa820 */ /* 0x000fc80000400000 */
[----:B------:R-:W-:Y:S01]  /*02d0*/  @!P3 FMUL R14, R14, 16777216 ;  /* 0x4b8000000e0eb820 */ /* 0x000fe20000400000 */
[----:B---3--:R-:W-:Y:S01]  /*02e0*/  FADD R5, R5, -R7 ;  /* 0x8000000705057221 */ /* 0x008fe20000000000 */
[----:B------:R-:W-:Y:S01]  /*02f0*/  FADD R4, R4, -R6 ;  /* 0x8000000604047221 */ /* 0x000fe20000000000 */
[----:B-1----:R-:W-:Y:S01]  /*0300*/  FMUL R15, R12, R15 ;  /* 0x0000000f0c0f7220 */ /* 0x002fe20000400000 */
[----:B--2---:R-:W-:-:S03]  /*0310*/  FMUL R14, R13, R14 ;  /* 0x0000000e0d0e7220 */ /* 0x004fc60000400000 */
[----:B------:R-:W-:Y:S01]  /*0320*/  FMUL R15, R4, R15 ;  /* 0x0000000f040f7220 */ /* 0x000fe20000400000 */
[----:B------:R-:W-:-:S03]  /*0330*/  FMUL R14, R5, R14 ;  /* 0x0000000e050e7220 */ /* 0x000fc60000400000 */
[----:B----4-:R-:W-:Y:S01]  /*0340*/  FFMA R8, R8, R15, R10 ;  /* 0x0000000f08087223 */ /* 0x010fe2000000000a */
[----:B------:R-:W-:-:S04]  /*0350*/  FFMA R9, R9, R14, R11 ;  /* 0x0000000e09097223 */ /* 0x000fc8000000000b */
[----:B------:R-:W-:Y:S02]  /*0360*/  FSETP.GEU.AND P0, PT, R8, RZ, PT ;  /* 0x000000ff0800720b */ /* 0x000fe40003f0e000 */
[C---:B------:R-:W-:Y:S01]  /*0370*/  FSETP.GEU.AND P1, PT, R9.reuse, RZ, PT ;  /* 0x000000ff0900720b */ /* 0x040fe20003f2e000 */
[----:B0-----:R-:W-:Y:S01]  /*0380*/  IMAD.WIDE R2, R0, 0x4, R2 ;  /* 0x0000000400027825 */ /* 0x001fe200078e0202 */
[----:B------:R-:W-:Y:S02]  /*0390*/  FSEL R8, R8, RZ, P0 ;  /* 0x000000ff08087208 */ /* 0x000fe40000000000 */
[----:B------:R-:W-:-:S05]  /*03a0*/  FSEL R9, R9, RZ, P1 ;  /* 0x000000ff09097208 */ /* 0x000fca0000800000 */
[----:B------:R-:W-:Y:S01]  /*03b0*/  STG.E.64 desc[UR4][R2.64], R8 ;  /* 0x0000000802007986 */ /* 0x000fe2000c101b04 */
[----:B------:R-:W-:Y:S05]  /*03c0*/  EXIT ;  /* 0x000000000000794d */ /* 0x000fea0003800000 */
.L_x_0:
[----:B------:R-:W-:-:S00]  /*03d0*/  BRA `(.L_x_0) ;  /* 0xfffffffc00fc7947 */ /* 0x000fc0000383ffff */
[----:B------:R-:W-:-:S00]  /*03e0*/  NOP ;  /* 0x0000000000007918 */ /* 0x000fc00000000000 */
        /* <DEDUP_REMOVED lines=9> */
.L_x_1:


//--------------------- .nv.global.init           --------------------------
	.section	.nv.global.init,"aw",@progbits
.nv.global.init:
	.type		_$_str,@object
	.size		_$_str,(_$_str_$_2 - _$_str)
_$_str:
        /*0000*/ 	.byte	0x5f, 0x5f, 0x43, 0x55, 0x44, 0x41, 0x5f, 0x46, 0x54, 0x5a, 0x00
	.type		_$_str_$_2,@object
	.size		_$_str_$_2,(.L_1 - _$_str_$_2)
_$_str_$_2:
        /*000b*/ 	.byte	0x5f, 0x5f, 0x43, 0x55, 0x44, 0x41, 0x5f, 0x50, 0x52, 0x45, 0x43, 0x5f, 0x53, 0x51, 0x52, 0x54
        /*001b*/ 	.byte	0x00
.L_1:


//--------------------- .nv.constant0.triton_poi_fused__native_batch_norm_legit_no_training_relu_54 --------------------------
	.section	.nv.constant0.triton_poi_fused__native_batch_norm_legit_no_training_relu_54,"a",@progbits
	.sectionflags	@""
	.align	4
.nv.constant0.triton_poi_fused__native_batch_norm_legit_no_training_relu_54:
	.zero		580
